	.target	sm_103a

	.elftype	@"ET_EXEC"


//--------------------- .note.nv.tkinfo           --------------------------
	.section	.note.nv.tkinfo,"",@"SHT_NOTE"
	.sectionflags	@"SHF_NOTE_NV_TKINFO"
	.tkinfo
        /*0018*/ 	.word	0x00000002
        /*0030*/ 	.string	""
        /*0030*/ 	.string	"ptxas"
        /*0030*/ 	.string	"Cuda compilation tools, release 13.0, V13.0.88"
        /*0030*/ 	.string	"Build cuda_13.0.r13.0/compiler.36424714_0"
        /*0030*/ 	.string	"-arch sm_103a -m 64 "



//--------------------- .note.nv.cuinfo           --------------------------
	.section	.note.nv.cuinfo,"",@"SHT_NOTE"
	.sectionflags	@"SHF_NOTE_NV_CUINFO"
        /*0018*/ 	.short	0x0002
        /*001a*/ 	.short	0x0067
        /*001c*/ 	.short	0x0082
	.zero		2


//--------------------- .nv.info                  --------------------------
	.section	.nv.info,"",@"SHT_CUDA_INFO"
	.align	4


	//----- nvinfo : EIATTR_REGCOUNT
	.align		4
        /*0000*/ 	.byte	0x04, 0x2f
        /*0002*/ 	.short	(.L_46 - .L_45)
	.align		4
.L_45:
        /*0004*/ 	.word	index@(_ZN3cub18CUB_300001_SM_10306detail11EmptyKernelIvEEvv)
        /*0008*/ 	.word	0x00000004


	//----- nvinfo : EIATTR_FRAME_SIZE
	.align		4
.L_46:
        /*000c*/ 	.byte	0x04, 0x11
        /*000e*/ 	.short	(.L_48 - .L_47)
	.align		4
.L_47:
        /*0010*/ 	.word	index@(_ZN3cub18CUB_300001_SM_10306detail11EmptyKernelIvEEvv)
        /*0014*/ 	.word	0x00000000


	//----- nvinfo : EIATTR_MIN_STACK_SIZE
	.align		4
.L_48:
        /*0018*/ 	.byte	0x04, 0x12
        /*001a*/ 	.short	(.L_50 - .L_49)
	.align		4
.L_49:
        /*001c*/ 	.word	index@(_ZN3cub18CUB_300001_SM_10306detail11EmptyKernelIvEEvv)
        /*0020*/ 	.word	0x00000000
.L_50:


//--------------------- .nv.compat                --------------------------
	.section	.nv.compat,"",@"SHT_CUDA_COMPAT_INFO"
	.align	4
        /*0000*/ 	.byte	0x02, 0x09, 0x01, 0x00, 0x02, 0x02, 0x01, 0x00, 0x02, 0x05, 0x05, 0x00, 0x03, 0x07, 0x01, 0x01
        /*0010*/ 	.byte	0x02, 0x03, 0x00, 0x00, 0x02, 0x06, 0x01, 0x00, 0x04, 0x0b, 0x08, 0x00, 0x00, 0x00, 0x00, 0x00
        /*0020*/ 	.byte	0x00, 0x00, 0x00, 0x00


//--------------------- .nv.info._ZN3cub18CUB_300001_SM_10306detail11EmptyKernelIvEEvv --------------------------
	.section	.nv.info._ZN3cub18CUB_300001_SM_10306detail11EmptyKernelIvEEvv,"",@"SHT_CUDA_INFO"
	.sectionflags	@""
	.align	4


	//----- nvinfo : EIATTR_CUDA_API_VERSION
	.align		4
        /*0000*/ 	.byte	0x04, 0x37
        /*0002*/ 	.short	(.L_52 - .L_51)
.L_51:
        /*0004*/ 	.word	0x00000082


	//----- nvinfo : EIATTR_SPARSE_MMA_MASK
	.align		4
.L_52:
        /*0008*/ 	.byte	0x03, 0x50
        /*000a*/ 	.short	0x0000


	//----- nvinfo : EIATTR_MAXREG_COUNT
	.align		4
        /*000c*/ 	.byte	0x03, 0x1b
        /*000e*/ 	.short	0x00ff


	//----- nvinfo : EIATTR_MERCURY_ISA_VERSION
	.align		4
        /*0010*/ 	.byte	0x03, 0x5f
        /*0012*/ 	.short	0x0101


	//----- nvinfo : EIATTR_VRC_CTA_INIT_COUNT
	.align		4
        /*0014*/ 	.byte	0x02, 0x4a
	.zero		1
	.zero		1


	//----- nvinfo : EIATTR_EXIT_INSTR_OFFSETS
	.align		4
        /*0018*/ 	.byte	0x04, 0x1c
        /*001a*/ 	.short	(.L_54 - .L_53)


	//   ....[0]....
.L_53:
        /*001c*/ 	.word	0x00000010


	//----- nvinfo : EIATTR_SW_WAR
	.align		4
.L_54:
        /*0020*/ 	.byte	0x04, 0x36
        /*0022*/ 	.short	(.L_56 - .L_55)
.L_55:
        /*0024*/ 	.word	0x00000008
.L_56:


//--------------------- .nv.callgraph             --------------------------
	.section	.nv.callgraph,"",@"SHT_CUDA_CALLGRAPH"
	.align	4
	.sectionentsize	8
	.align		4
        /*0000*/ 	.word	0x00000000
	.align		4
        /*0004*/ 	.word	0xffffffff
	.align		4
        /*0008*/ 	.word	0x00000000
	.align		4
        /*000c*/ 	.word	0xfffffffe
	.align		4
        /*0010*/ 	.word	0x00000000
	.align		4
        /*0014*/ 	.word	0xfffffffd
	.align		4
        /*0018*/ 	.word	0x00000000
	.align		4
        /*001c*/ 	.word	0xfffffffc


//--------------------- .nv.constant4             --------------------------
	.section	.nv.constant4,"a",@progbits
	.align	8
	.align		8
.nv.constant4:
        /*0000*/ 	.dword	_ZN42_INTERNAL_435d5d84_11_SortImpl_cu_ad724dc44cuda3std3__45__cpo5beginE
	.align		8
        /*0008*/ 	.dword	_ZN42_INTERNAL_435d5d84_11_SortImpl_cu_ad724dc44cuda3std3__45__cpo3endE
	.align		8
        /*0010*/ 	.dword	_ZN42_INTERNAL_435d5d84_11_SortImpl_cu_ad724dc44cuda3std3__45__cpo6cbeginE
	.align		8
        /*0018*/ 	.dword	_ZN42_INTERNAL_435d5d84_11_SortImpl_cu_ad724dc44cuda3std3__45__cpo4cendE
	.align		8
        /*0020*/ 	.dword	_ZN42_INTERNAL_435d5d84_11_SortImpl_cu_ad724dc44cuda3std3__45__cpo6rbeginE
	.align		8
        /*0028*/ 	.dword	_ZN42_INTERNAL_435d5d84_11_SortImpl_cu_ad724dc44cuda3std3__45__cpo4rendE
	.align		8
        /*0030*/ 	.dword	_ZN42_INTERNAL_435d5d84_11_SortImpl_cu_ad724dc44cuda3std3__45__cpo7crbeginE
	.align		8
        /*0038*/ 	.dword	_ZN42_INTERNAL_435d5d84_11_SortImpl_cu_ad724dc44cuda3std3__45__cpo5crendE
	.align		8
        /*0040*/ 	.dword	_ZN42_INTERNAL_435d5d84_11_SortImpl_cu_ad724dc44cuda3std3__444_GLOBAL__N__435d5d84_11_SortImpl_cu_ad724dc46ignoreE
	.align		8
        /*0048*/ 	.dword	_ZN42_INTERNAL_435d5d84_11_SortImpl_cu_ad724dc44cuda3std3__419piecewise_constructE
	.align		8
        /*0050*/ 	.dword	_ZN42_INTERNAL_435d5d84_11_SortImpl_cu_ad724dc44cuda3std3__48in_placeE
	.align		8
        /*0058*/ 	.dword	_ZN42_INTERNAL_435d5d84_11_SortImpl_cu_ad724dc44cuda3std3__420unreachable_sentinelE
	.align		8
        /*0060*/ 	.dword	_ZN42_INTERNAL_435d5d84_11_SortImpl_cu_ad724dc44cuda3std3__47nulloptE
	.align		8
        /*0068*/ 	.dword	_ZN42_INTERNAL_435d5d84_11_SortImpl_cu_ad724dc44cuda3std3__48unexpectE
	.align		8
        /*0070*/ 	.dword	_ZN42_INTERNAL_435d5d84_11_SortImpl_cu_ad724dc44cuda3std6ranges3__45__cpo4swapE
	.align		8
        /*0078*/ 	.dword	_ZN42_INTERNAL_435d5d84_11_SortImpl_cu_ad724dc44cuda3std6ranges3__45__cpo9iter_moveE
	.align		8
        /*0080*/ 	.dword	_ZN42_INTERNAL_435d5d84_11_SortImpl_cu_ad724dc44cuda3std6ranges3__45__cpo5beginE
	.align		8
        /*0088*/ 	.dword	_ZN42_INTERNAL_435d5d84_11_SortImpl_cu_ad724dc44cuda3std6ranges3__45__cpo3endE
	.align		8
        /*0090*/ 	.dword	_ZN42_INTERNAL_435d5d84_11_SortImpl_cu_ad724dc44cuda3std6ranges3__45__cpo6cbeginE
	.align		8
        /*0098*/ 	.dword	_ZN42_INTERNAL_435d5d84_11_SortImpl_cu_ad724dc44cuda3std6ranges3__45__cpo4cendE
	.align		8
        /*00a0*/ 	.dword	_ZN42_INTERNAL_435d5d84_11_SortImpl_cu_ad724dc44cuda3std6ranges3__45__cpo7advanceE
	.align		8
        /*00a8*/ 	.dword	_ZN42_INTERNAL_435d5d84_11_SortImpl_cu_ad724dc44cuda3std6ranges3__45__cpo9iter_swapE
	.align		8
        /*00b0*/ 	.dword	_ZN42_INTERNAL_435d5d84_11_SortImpl_cu_ad724dc44cuda3std6ranges3__45__cpo4nextE
	.align		8
        /*00b8*/ 	.dword	_ZN42_INTERNAL_435d5d84_11_SortImpl_cu_ad724dc44cuda3std6ranges3__45__cpo4prevE
	.align		8
        /*00c0*/ 	.dword	_ZN42_INTERNAL_435d5d84_11_SortImpl_cu_ad724dc44cuda3std6ranges3__45__cpo4dataE
	.align		8
        /*00c8*/ 	.dword	_ZN42_INTERNAL_435d5d84_11_SortImpl_cu_ad724dc44cuda3std6ranges3__45__cpo5cdataE
	.align		8
        /*00d0*/ 	.dword	_ZN42_INTERNAL_435d5d84_11_SortImpl_cu_ad724dc44cuda3std6ranges3__45__cpo4sizeE
	.align		8
        /*00d8*/ 	.dword	_ZN42_INTERNAL_435d5d84_11_SortImpl_cu_ad724dc44cuda3std6ranges3__45__cpo5ssizeE
	.align		8
        /*00e0*/ 	.dword	_ZN42_INTERNAL_435d5d84_11_SortImpl_cu_ad724dc44cuda3std6ranges3__45__cpo8distanceE
	.align		8
        /*00e8*/ 	.dword	_ZN42_INTERNAL_435d5d84_11_SortImpl_cu_ad724dc46thrust24THRUST_300001_SM_1030_NS8cuda_cub3parE
	.align		8
        /*00f0*/ 	.dword	_ZN42_INTERNAL_435d5d84_11_SortImpl_cu_ad724dc46thrust24THRUST_300001_SM_1030_NS8cuda_cub10par_nosyncE
	.align		8
        /*00f8*/ 	.dword	_ZN42_INTERNAL_435d5d84_11_SortImpl_cu_ad724dc46thrust24THRUST_300001_SM_1030_NS6system6detail10sequential3seqE
	.align		8
        /*0100*/ 	.dword	_ZN42_INTERNAL_435d5d84_11_SortImpl_cu_ad724dc46thrust24THRUST_300001_SM_1030_NS6system3cpp3parE
	.align		8
        /*0108*/ 	.dword	_ZN42_INTERNAL_435d5d84_11_SortImpl_cu_ad724dc46thrust24THRUST_300001_SM_1030_NS12placeholders2_1E
	.align		8
        /*0110*/ 	.dword	_ZN42_INTERNAL_435d5d84_11_SortImpl_cu_ad724dc46thrust24THRUST_300001_SM_1030_NS12placeholders2_2E
	.align		8
        /*0118*/ 	.dword	_ZN42_INTERNAL_435d5d84_11_SortImpl_cu_ad724dc46thrust24THRUST_300001_SM_1030_NS12placeholders2_3E
	.align		8
        /*0120*/ 	.dword	_ZN42_INTERNAL_435d5d84_11_SortImpl_cu_ad724dc46thrust24THRUST_300001_SM_1030_NS12placeholders2_4E
	.align		8
        /*0128*/ 	.dword	_ZN42_INTERNAL_435d5d84_11_SortImpl_cu_ad724dc46thrust24THRUST_300001_SM_1030_NS12placeholders2_5E
	.align		8
        /*0130*/ 	.dword	_ZN42_INTERNAL_435d5d84_11_SortImpl_cu_ad724dc46thrust24THRUST_300001_SM_1030_NS12placeholders2_6E
	.align		8
        /*0138*/ 	.dword	_ZN42_INTERNAL_435d5d84_11_SortImpl_cu_ad724dc46thrust24THRUST_300001_SM_1030_NS12placeholders2_7E
	.align		8
        /*0140*/ 	.dword	_ZN42_INTERNAL_435d5d84_11_SortImpl_cu_ad724dc46thrust24THRUST_300001_SM_1030_NS12placeholders2_8E
	.align		8
        /*0148*/ 	.dword	_ZN42_INTERNAL_435d5d84_11_SortImpl_cu_ad724dc46thrust24THRUST_300001_SM_1030_NS12placeholders2_9E
	.align		8
        /*0150*/ 	.dword	_ZN42_INTERNAL_435d5d84_11_SortImpl_cu_ad724dc46thrust24THRUST_300001_SM_1030_NS12placeholders3_10E
	.align		8
        /*0158*/ 	.dword	_ZN42_INTERNAL_435d5d84_11_SortImpl_cu_ad724dc46thrust24THRUST_300001_SM_1030_NS3seqE
	.align		8
        /*0160*/ 	.dword	_ZN42_INTERNAL_435d5d84_11_SortImpl_cu_ad724dc46thrust24THRUST_300001_SM_1030_NS6deviceE


//--------------------- .text._ZN3cub18CUB_300001_SM_10306detail11EmptyKernelIvEEvv --------------------------
	.section	.text._ZN3cub18CUB_300001_SM_10306detail11EmptyKernelIvEEvv,"ax",@progbits
	.align	128
        .global         _ZN3cub18CUB_300001_SM_10306detail11EmptyKernelIvEEvv
        .type           _ZN3cub18CUB_300001_SM_10306detail11EmptyKernelIvEEvv,@function
        .size           _ZN3cub18CUB_300001_SM_10306detail11EmptyKernelIvEEvv,(.L_x_1 - _ZN3cub18CUB_300001_SM_10306detail11EmptyKernelIvEEvv)
        .other          _ZN3cub18CUB_300001_SM_10306detail11EmptyKernelIvEEvv,@"STO_CUDA_ENTRY STV_DEFAULT"
_ZN3cub18CUB_300001_SM_10306detail11EmptyKernelIvEEvv:
.text._ZN3cub18CUB_300001_SM_10306detail11EmptyKernelIvEEvv:
[----:B------:R-:W-:Y:S01]  /*0000*/  LDC R1, c[0x0][0x37c] ;  /* 0x0000df00ff017b82 */ /* 0x000fe20000000800 */
[----:B------:R-:W-:Y:S05]  /*0010*/  EXIT ;  /* 0x000000000000794d */ /* 0x000fea0003800000 */
.L_x_0:
[----:B------:R-:W-:-:S00]  /*0020*/  BRA `(.L_x_0) ;  /* 0xfffffffc00fc7947 */ /* 0x000fc0000383ffff */
[----:B------:R-:W-:-:S00]  /*0030*/  NOP ;  /* 0x0000000000007918 */ /* 0x000fc00000000000 */
        /* <DEDUP_REMOVED lines=12> */
.L_x_1:


//--------------------- .nv.shared.reserved.0     --------------------------
	.section	.nv.shared.reserved.0,"aw",@nobits
	.weak		__nv_reservedSMEM_offset_0_alias
	.size		__nv_reservedSMEM_offset_0_alias, 0, 64
	.other		__nv_reservedSMEM_offset_0_alias,@"STO_CUDA_RESERVED_SHARED STV_DEFAULT"
__nv_reservedSMEM_offset_0_alias:
	.zero		0
	.zero		64


//--------------------- .nv.global                --------------------------
	.section	.nv.global,"aw",@nobits
.nv.global:
	.type		_ZN42_INTERNAL_435d5d84_11_SortImpl_cu_ad724dc46thrust24THRUST_300001_SM_1030_NS12placeholders2_8E,@object
	.size		_ZN42_INTERNAL_435d5d84_11_SortImpl_cu_ad724dc46thrust24THRUST_300001_SM_1030_NS12placeholders2_8E,(_ZN42_INTERNAL_435d5d84_11_SortImpl_cu_ad724dc44cuda3std3__444_GLOBAL__N__435d5d84_11_SortImpl_cu_ad724dc46ignoreE - _ZN42_INTERNAL_435d5d84_11_SortImpl_cu_ad724dc46thrust24THRUST_300001_SM_1030_NS12placeholders2_8E)
_ZN42_INTERNAL_435d5d84_11_SortImpl_cu_ad724dc46thrust24THRUST_300001_SM_1030_NS12placeholders2_8E:
	.zero		1
	.type		_ZN42_INTERNAL_435d5d84_11_SortImpl_cu_ad724dc44cuda3std3__444_GLOBAL__N__435d5d84_11_SortImpl_cu_ad724dc46ignoreE,@object
	.size		_ZN42_INTERNAL_435d5d84_11_SortImpl_cu_ad724dc44cuda3std3__444_GLOBAL__N__435d5d84_11_SortImpl_cu_ad724dc46ignoreE,(_ZN42_INTERNAL_435d5d84_11_SortImpl_cu_ad724dc44cuda3std6ranges3__45__cpo4dataE - _ZN42_INTERNAL_435d5d84_11_SortImpl_cu_ad724dc44cuda3std3__444_GLOBAL__N__435d5d84_11_SortImpl_cu_ad724dc46ignoreE)
_ZN42_INTERNAL_435d5d84_11_SortImpl_cu_ad724dc44cuda3std3__444_GLOBAL__N__435d5d84_11_SortImpl_cu_ad724dc46ignoreE:
	.zero		1
	.type		_ZN42_INTERNAL_435d5d84_11_SortImpl_cu_ad724dc44cuda3std6ranges3__45__cpo4dataE,@object
	.size		_ZN42_INTERNAL_435d5d84_11_SortImpl_cu_ad724dc44cuda3std6ranges3__45__cpo4dataE,(_ZN42_INTERNAL_435d5d84_11_SortImpl_cu_ad724dc46thrust24THRUST_300001_SM_1030_NS6system3cpp3parE - _ZN42_INTERNAL_435d5d84_11_SortImpl_cu_ad724dc44cuda3std6ranges3__45__cpo4dataE)
_ZN42_INTERNAL_435d5d84_11_SortImpl_cu_ad724dc44cuda3std6ranges3__45__cpo4dataE:
	.zero		1
	.type		_ZN42_INTERNAL_435d5d84_11_SortImpl_cu_ad724dc46thrust24THRUST_300001_SM_1030_NS6system3cpp3parE,@object
	.size		_ZN42_INTERNAL_435d5d84_11_SortImpl_cu_ad724dc46thrust24THRUST_300001_SM_1030_NS6system3cpp3parE,(_ZN42_INTERNAL_435d5d84_11_SortImpl_cu_ad724dc44cuda3std3__45__cpo5beginE - _ZN42_INTERNAL_435d5d84_11_SortImpl_cu_ad724dc46thrust24THRUST_300001_SM_1030_NS6system3cpp3parE)
_ZN42_INTERNAL_435d5d84_11_SortImpl_cu_ad724dc46thrust24THRUST_300001_SM_1030_NS6system3cpp3parE:
	.zero		1
	.type		_ZN42_INTERNAL_435d5d84_11_SortImpl_cu_ad724dc44cuda3std3__45__cpo5beginE,@object
	.size		_ZN42_INTERNAL_435d5d84_11_SortImpl_cu_ad724dc44cuda3std3__45__cpo5beginE,(_ZN42_INTERNAL_435d5d84_11_SortImpl_cu_ad724dc44cuda3std6ranges3__45__cpo5beginE - _ZN42_INTERNAL_435d5d84_11_SortImpl_cu_ad724dc44cuda3std3__45__cpo5beginE)
_ZN42_INTERNAL_435d5d84_11_SortImpl_cu_ad724dc44cuda3std3__45__cpo5beginE:
	.zero		1
	.type		_ZN42_INTERNAL_435d5d84_11_SortImpl_cu_ad724dc44cuda3std6ranges3__45__cpo5beginE,@object
	.size		_ZN42_INTERNAL_435d5d84_11_SortImpl_cu_ad724dc44cuda3std6ranges3__45__cpo5beginE,(_ZN42_INTERNAL_435d5d84_11_SortImpl_cu_ad724dc46thrust24THRUST_300001_SM_1030_NS6deviceE - _ZN42_INTERNAL_435d5d84_11_SortImpl_cu_ad724dc44cuda3std6ranges3__45__cpo5beginE)
_ZN42_INTERNAL_435d5d84_11_SortImpl_cu_ad724dc44cuda3std6ranges3__45__cpo5beginE:
	.zero		1
	.type		_ZN42_INTERNAL_435d5d84_11_SortImpl_cu_ad724dc46thrust24THRUST_300001_SM_1030_NS6deviceE,@object
	.size		_ZN42_INTERNAL_435d5d84_11_SortImpl_cu_ad724dc46thrust24THRUST_300001_SM_1030_NS6deviceE,(_ZN42_INTERNAL_435d5d84_11_SortImpl_cu_ad724dc44cuda3std3__47nulloptE - _ZN42_INTERNAL_435d5d84_11_SortImpl_cu_ad724dc46thrust24THRUST_300001_SM_1030_NS6deviceE)
_ZN42_INTERNAL_435d5d84_11_SortImpl_cu_ad724dc46thrust24THRUST_300001_SM_1030_NS6deviceE:
	.zero		1
	.type		_ZN42_INTERNAL_435d5d84_11_SortImpl_cu_ad724dc44cuda3std3__47nulloptE,@object
	.size		_ZN42_INTERNAL_435d5d84_11_SortImpl_cu_ad724dc44cuda3std3__47nulloptE,(_ZN42_INTERNAL_435d5d84_11_SortImpl_cu_ad724dc44cuda3std6ranges3__45__cpo8distanceE - _ZN42_INTERNAL_435d5d84_11_SortImpl_cu_ad724dc44cuda3std3__47nulloptE)
_ZN42_INTERNAL_435d5d84_11_SortImpl_cu_ad724dc44cuda3std3__47nulloptE:
	.zero		1
	.type		_ZN42_INTERNAL_435d5d84_11_SortImpl_cu_ad724dc44cuda3std6ranges3__45__cpo8distanceE,@object
	.size		_ZN42_INTERNAL_435d5d84_11_SortImpl_cu_ad724dc44cuda3std6ranges3__45__cpo8distanceE,(_ZN42_INTERNAL_435d5d84_11_SortImpl_cu_ad724dc46thrust24THRUST_300001_SM_1030_NS12placeholders2_4E - _ZN42_INTERNAL_435d5d84_11_SortImpl_cu_ad724dc44cuda3std6ranges3__45__cpo8distanceE)
_ZN42_INTERNAL_435d5d84_11_SortImpl_cu_ad724dc44cuda3std6ranges3__45__cpo8distanceE:
	.zero		1
	.type		_ZN42_INTERNAL_435d5d84_11_SortImpl_cu_ad724dc46thrust24THRUST_300001_SM_1030_NS12placeholders2_4E,@object
	.size		_ZN42_INTERNAL_435d5d84_11_SortImpl_cu_ad724dc46thrust24THRUST_300001_SM_1030_NS12placeholders2_4E,(_ZN42_INTERNAL_435d5d84_11_SortImpl_cu_ad724dc44cuda3std3__45__cpo6rbeginE - _ZN42_INTERNAL_435d5d84_11_SortImpl_cu_ad724dc46thrust24THRUST_300001_SM_1030_NS12placeholders2_4E)
_ZN42_INTERNAL_435d5d84_11_SortImpl_cu_ad724dc46thrust24THRUST_300001_SM_1030_NS12placeholders2_4E:
	.zero		1
	.type		_ZN42_INTERNAL_435d5d84_11_SortImpl_cu_ad724dc44cuda3std3__45__cpo6rbeginE,@object
	.size		_ZN42_INTERNAL_435d5d84_11_SortImpl_cu_ad724dc44cuda3std3__45__cpo6rbeginE,(_ZN42_INTERNAL_435d5d84_11_SortImpl_cu_ad724dc44cuda3std6ranges3__45__cpo7advanceE - _ZN42_INTERNAL_435d5d84_11_SortImpl_cu_ad724dc44cuda3std3__45__cpo6rbeginE)
_ZN42_INTERNAL_435d5d84_11_SortImpl_cu_ad724dc44cuda3std3__45__cpo6rbeginE:
	.zero		1
	.type		_ZN42_INTERNAL_435d5d84_11_SortImpl_cu_ad724dc44cuda3std6ranges3__45__cpo7advanceE,@object
	.size		_ZN42_INTERNAL_435d5d84_11_SortImpl_cu_ad724dc44cuda3std6ranges3__45__cpo7advanceE,(_ZN42_INTERNAL_435d5d84_11_SortImpl_cu_ad724dc46thrust24THRUST_300001_SM_1030_NS12placeholders3_10E - _ZN42_INTERNAL_435d5d84_11_SortImpl_cu_ad724dc44cuda3std6ranges3__45__cpo7advanceE)
_ZN42_INTERNAL_435d5d84_11_SortImpl_cu_ad724dc44cuda3std6ranges3__45__cpo7advanceE:
	.zero		1
	.type		_ZN42_INTERNAL_435d5d84_11_SortImpl_cu_ad724dc46thrust24THRUST_300001_SM_1030_NS12placeholders3_10E,@object
	.size		_ZN42_INTERNAL_435d5d84_11_SortImpl_cu_ad724dc46thrust24THRUST_300001_SM_1030_NS12placeholders3_10E,(_ZN42_INTERNAL_435d5d84_11_SortImpl_cu_ad724dc44cuda3std3__48in_placeE - _ZN42_INTERNAL_435d5d84_11_SortImpl_cu_ad724dc46thrust24THRUST_300001_SM_1030_NS12placeholders3_10E)
_ZN42_INTERNAL_435d5d84_11_SortImpl_cu_ad724dc46thrust24THRUST_300001_SM_1030_NS12placeholders3_10E:
	.zero		1
	.type		_ZN42_INTERNAL_435d5d84_11_SortImpl_cu_ad724dc44cuda3std3__48in_placeE,@object
	.size		_ZN42_INTERNAL_435d5d84_11_SortImpl_cu_ad724dc44cuda3std3__48in_placeE,(_ZN42_INTERNAL_435d5d84_11_SortImpl_cu_ad724dc44cuda3std6ranges3__45__cpo4sizeE - _ZN42_INTERNAL_435d5d84_11_SortImpl_cu_ad724dc44cuda3std3__48in_placeE)
_ZN42_INTERNAL_435d5d84_11_SortImpl_cu_ad724dc44cuda3std3__48in_placeE:
	.zero		1
	.type		_ZN42_INTERNAL_435d5d84_11_SortImpl_cu_ad724dc44cuda3std6ranges3__45__cpo4sizeE,@object
	.size		_ZN42_INTERNAL_435d5d84_11_SortImpl_cu_ad724dc44cuda3std6ranges3__45__cpo4sizeE,(_ZN42_INTERNAL_435d5d84_11_SortImpl_cu_ad724dc46thrust24THRUST_300001_SM_1030_NS12placeholders2_2E - _ZN42_INTERNAL_435d5d84_11_SortImpl_cu_ad724dc44cuda3std6ranges3__45__cpo4sizeE)
_ZN42_INTERNAL_435d5d84_11_SortImpl_cu_ad724dc44cuda3std6ranges3__45__cpo4sizeE:
	.zero		1
	.type		_ZN42_INTERNAL_435d5d84_11_SortImpl_cu_ad724dc46thrust24THRUST_300001_SM_1030_NS12placeholders2_2E,@object
	.size		_ZN42_INTERNAL_435d5d84_11_SortImpl_cu_ad724dc46thrust24THRUST_300001_SM_1030_NS12placeholders2_2E,(_ZN42_INTERNAL_435d5d84_11_SortImpl_cu_ad724dc44cuda3std3__45__cpo6cbeginE - _ZN42_INTERNAL_435d5d84_11_SortImpl_cu_ad724dc46thrust24THRUST_300001_SM_1030_NS12placeholders2_2E)
_ZN42_INTERNAL_435d5d84_11_SortImpl_cu_ad724dc46thrust24THRUST_300001_SM_1030_NS12placeholders2_2E:
	.zero		1
	.type		_ZN42_INTERNAL_435d5d84_11_SortImpl_cu_ad724dc44cuda3std3__45__cpo6cbeginE,@object
	.size		_ZN42_INTERNAL_435d5d84_11_SortImpl_cu_ad724dc44cuda3std3__45__cpo6cbeginE,(_ZN42_INTERNAL_435d5d84_11_SortImpl_cu_ad724dc44cuda3std6ranges3__45__cpo6cbeginE - _ZN42_INTERNAL_435d5d84_11_SortImpl_cu_ad724dc44cuda3std3__45__cpo6cbeginE)
_ZN42_INTERNAL_435d5d84_11_SortImpl_cu_ad724dc44cuda3std3__45__cpo6cbeginE:
	.zero		1
	.type		_ZN42_INTERNAL_435d5d84_11_SortImpl_cu_ad724dc44cuda3std6ranges3__45__cpo6cbeginE,@object
	.size		_ZN42_INTERNAL_435d5d84_11_SortImpl_cu_ad724dc44cuda3std6ranges3__45__cpo6cbeginE,(_ZN42_INTERNAL_435d5d84_11_SortImpl_cu_ad724dc46thrust24THRUST_300001_SM_1030_NS12placeholders2_6E - _ZN42_INTERNAL_435d5d84_11_SortImpl_cu_ad724dc44cuda3std6ranges3__45__cpo6cbeginE)
_ZN42_INTERNAL_435d5d84_11_SortImpl_cu_ad724dc44cuda3std6ranges3__45__cpo6cbeginE:
	.zero		1
	.type		_ZN42_INTERNAL_435d5d84_11_SortImpl_cu_ad724dc46thrust24THRUST_300001_SM_1030_NS12placeholders2_6E,@object
	.size		_ZN42_INTERNAL_435d5d84_11_SortImpl_cu_ad724dc46thrust24THRUST_300001_SM_1030_NS12placeholders2_6E,(_ZN42_INTERNAL_435d5d84_11_SortImpl_cu_ad724dc44cuda3std3__45__cpo7crbeginE - _ZN42_INTERNAL_435d5d84_11_SortImpl_cu_ad724dc46thrust24THRUST_300001_SM_1030_NS12placeholders2_6E)
_ZN42_INTERNAL_435d5d84_11_SortImpl_cu_ad724dc46thrust24THRUST_300001_SM_1030_NS12placeholders2_6E:
	.zero		1
	.type		_ZN42_INTERNAL_435d5d84_11_SortImpl_cu_ad724dc44cuda3std3__45__cpo7crbeginE,@object
	.size		_ZN42_INTERNAL_435d5d84_11_SortImpl_cu_ad724dc44cuda3std3__45__cpo7crbeginE,(_ZN42_INTERNAL_435d5d84_11_SortImpl_cu_ad724dc44cuda3std6ranges3__45__cpo4nextE - _ZN42_INTERNAL_435d5d84_11_SortImpl_cu_ad724dc44cuda3std3__45__cpo7crbeginE)
_ZN42_INTERNAL_435d5d84_11_SortImpl_cu_ad724dc44cuda3std3__45__cpo7crbeginE:
	.zero		1
	.type		_ZN42_INTERNAL_435d5d84_11_SortImpl_cu_ad724dc44cuda3std6ranges3__45__cpo4nextE,@object
	.size		_ZN42_INTERNAL_435d5d84_11_SortImpl_cu_ad724dc44cuda3std6ranges3__45__cpo4nextE,(_ZN42_INTERNAL_435d5d84_11_SortImpl_cu_ad724dc44cuda3std6ranges3__45__cpo4swapE - _ZN42_INTERNAL_435d5d84_11_SortImpl_cu_ad724dc44cuda3std6ranges3__45__cpo4nextE)
_ZN42_INTERNAL_435d5d84_11_SortImpl_cu_ad724dc44cuda3std6ranges3__45__cpo4nextE:
	.zero		1
	.type		_ZN42_INTERNAL_435d5d84_11_SortImpl_cu_ad724dc44cuda3std6ranges3__45__cpo4swapE,@object
	.size		_ZN42_INTERNAL_435d5d84_11_SortImpl_cu_ad724dc44cuda3std6ranges3__45__cpo4swapE,(_ZN42_INTERNAL_435d5d84_11_SortImpl_cu_ad724dc46thrust24THRUST_300001_SM_1030_NS8cuda_cub10par_nosyncE - _ZN42_INTERNAL_435d5d84_11_SortImpl_cu_ad724dc44cuda3std6ranges3__45__cpo4swapE)
_ZN42_INTERNAL_435d5d84_11_SortImpl_cu_ad724dc44cuda3std6ranges3__45__cpo4swapE:
	.zero		1
	.type		_ZN42_INTERNAL_435d5d84_11_SortImpl_cu_ad724dc46thrust24THRUST_300001_SM_1030_NS8cuda_cub10par_nosyncE,@object
	.size		_ZN42_INTERNAL_435d5d84_11_SortImpl_cu_ad724dc46thrust24THRUST_300001_SM_1030_NS8cuda_cub10par_nosyncE,(_ZN42_INTERNAL_435d5d84_11_SortImpl_cu_ad724dc46thrust24THRUST_300001_SM_1030_NS3seqE - _ZN42_INTERNAL_435d5d84_11_SortImpl_cu_ad724dc46thrust24THRUST_300001_SM_1030_NS8cuda_cub10par_nosyncE)
_ZN42_INTERNAL_435d5d84_11_SortImpl_cu_ad724dc46thrust24THRUST_300001_SM_1030_NS8cuda_cub10par_nosyncE:
	.zero		1
	.type		_ZN42_INTERNAL_435d5d84_11_SortImpl_cu_ad724dc46thrust24THRUST_300001_SM_1030_NS3seqE,@object
	.size		_ZN42_INTERNAL_435d5d84_11_SortImpl_cu_ad724dc46thrust24THRUST_300001_SM_1030_NS3seqE,(_ZN42_INTERNAL_435d5d84_11_SortImpl_cu_ad724dc44cuda3std3__420unreachable_sentinelE - _ZN42_INTERNAL_435d5d84_11_SortImpl_cu_ad724dc46thrust24THRUST_300001_SM_1030_NS3seqE)
_ZN42_INTERNAL_435d5d84_11_SortImpl_cu_ad724dc46thrust24THRUST_300001_SM_1030_NS3seqE:
	.zero		1
	.type		_ZN42_INTERNAL_435d5d84_11_SortImpl_cu_ad724dc44cuda3std3__420unreachable_sentinelE,@object
	.size		_ZN42_INTERNAL_435d5d84_11_SortImpl_cu_ad724dc44cuda3std3__420unreachable_sentinelE,(_ZN42_INTERNAL_435d5d84_11_SortImpl_cu_ad724dc44cuda3std6ranges3__45__cpo5ssizeE - _ZN42_INTERNAL_435d5d84_11_SortImpl_cu_ad724dc44cuda3std3__420unreachable_sentinelE)
_ZN42_INTERNAL_435d5d84_11_SortImpl_cu_ad724dc44cuda3std3__420unreachable_sentinelE:
	.zero		1
	.type		_ZN42_INTERNAL_435d5d84_11_SortImpl_cu_ad724dc44cuda3std6ranges3__45__cpo5ssizeE,@object
	.size		_ZN42_INTERNAL_435d5d84_11_SortImpl_cu_ad724dc44cuda3std6ranges3__45__cpo5ssizeE,(_ZN42_INTERNAL_435d5d84_11_SortImpl_cu_ad724dc46thrust24THRUST_300001_SM_1030_NS12placeholders2_3E - _ZN42_INTERNAL_435d5d84_11_SortImpl_cu_ad724dc44cuda3std6ranges3__45__cpo5ssizeE)
_ZN42_INTERNAL_435d5d84_11_SortImpl_cu_ad724dc44cuda3std6ranges3__45__cpo5ssizeE:
	.zero		1
	.type		_ZN42_INTERNAL_435d5d84_11_SortImpl_cu_ad724dc46thrust24THRUST_300001_SM_1030_NS12placeholders2_3E,@object
	.size		_ZN42_INTERNAL_435d5d84_11_SortImpl_cu_ad724dc46thrust24THRUST_300001_SM_1030_NS12placeholders2_3E,(_ZN42_INTERNAL_435d5d84_11_SortImpl_cu_ad724dc44cuda3std3__45__cpo4cendE - _ZN42_INTERNAL_435d5d84_11_SortImpl_cu_ad724dc46thrust24THRUST_300001_SM_1030_NS12placeholders2_3E)
_ZN42_INTERNAL_435d5d84_11_SortImpl_cu_ad724dc46thrust24THRUST_300001_SM_1030_NS12placeholders2_3E:
	.zero		1
	.type		_ZN42_INTERNAL_435d5d84_11_SortImpl_cu_ad724dc44cuda3std3__45__cpo4cendE,@object
	.size		_ZN42_INTERNAL_435d5d84_11_SortImpl_cu_ad724dc44cuda3std3__45__cpo4cendE,(_ZN42_INTERNAL_435d5d84_11_SortImpl_cu_ad724dc44cuda3std6ranges3__45__cpo4cendE - _ZN42_INTERNAL_435d5d84_11_SortImpl_cu_ad724dc44cuda3std3__45__cpo4cendE)
_ZN42_INTERNAL_435d5d84_11_SortImpl_cu_ad724dc44cuda3std3__45__cpo4cendE:
	.zero		1
	.type		_ZN42_INTERNAL_435d5d84_11_SortImpl_cu_ad724dc44cuda3std6ranges3__45__cpo4cendE,@object
	.size		_ZN42_INTERNAL_435d5d84_11_SortImpl_cu_ad724dc44cuda3std6ranges3__45__cpo4cendE,(_ZN42_INTERNAL_435d5d84_11_SortImpl_cu_ad724dc46thrust24THRUST_300001_SM_1030_NS12placeholders2_7E - _ZN42_INTERNAL_435d5d84_11_SortImpl_cu_ad724dc44cuda3std6ranges3__45__cpo4cendE)
_ZN42_INTERNAL_435d5d84_11_SortImpl_cu_ad724dc44cuda3std6ranges3__45__cpo4cendE:
	.zero		1
	.type		_ZN42_INTERNAL_435d5d84_11_SortImpl_cu_ad724dc46thrust24THRUST_300001_SM_1030_NS12placeholders2_7E,@object
	.size		_ZN42_INTERNAL_435d5d84_11_SortImpl_cu_ad724dc46thrust24THRUST_300001_SM_1030_NS12placeholders2_7E,(_ZN42_INTERNAL_435d5d84_11_SortImpl_cu_ad724dc44cuda3std3__45__cpo5crendE - _ZN42_INTERNAL_435d5d84_11_SortImpl_cu_ad724dc46thrust24THRUST_300001_SM_1030_NS12placeholders2_7E)
_ZN42_INTERNAL_435d5d84_11_SortImpl_cu_ad724dc46thrust24THRUST_300001_SM_1030_NS12placeholders2_7E:
	.zero		1
	.type		_ZN42_INTERNAL_435d5d84_11_SortImpl_cu_ad724dc44cuda3std3__45__cpo5crendE,@object
	.size		_ZN42_INTERNAL_435d5d84_11_SortImpl_cu_ad724dc44cuda3std3__45__cpo5crendE,(_ZN42_INTERNAL_435d5d84_11_SortImpl_cu_ad724dc44cuda3std6ranges3__45__cpo4prevE - _ZN42_INTERNAL_435d5d84_11_SortImpl_cu_ad724dc44cuda3std3__45__cpo5crendE)
_ZN42_INTERNAL_435d5d84_11_SortImpl_cu_ad724dc44cuda3std3__45__cpo5crendE:
	.zero		1
	.type		_ZN42_INTERNAL_435d5d84_11_SortImpl_cu_ad724dc44cuda3std6ranges3__45__cpo4prevE,@object
	.size		_ZN42_INTERNAL_435d5d84_11_SortImpl_cu_ad724dc44cuda3std6ranges3__45__cpo4prevE,(_ZN42_INTERNAL_435d5d84_11_SortImpl_cu_ad724dc44cuda3std6ranges3__45__cpo9iter_moveE - _ZN42_INTERNAL_435d5d84_11_SortImpl_cu_ad724dc44cuda3std6ranges3__45__cpo4prevE)
_ZN42_INTERNAL_435d5d84_11_SortImpl_cu_ad724dc44cuda3std6ranges3__45__cpo4prevE:
	.zero		1
	.type		_ZN42_INTERNAL_435d5d84_11_SortImpl_cu_ad724dc44cuda3std6ranges3__45__cpo9iter_moveE,@object
	.size		_ZN42_INTERNAL_435d5d84_11_SortImpl_cu_ad724dc44cuda3std6ranges3__45__cpo9iter_moveE,(_ZN42_INTERNAL_435d5d84_11_SortImpl_cu_ad724dc46thrust24THRUST_300001_SM_1030_NS6system6detail10sequential3seqE - _ZN42_INTERNAL_435d5d84_11_SortImpl_cu_ad724dc44cuda3std6ranges3__45__cpo9iter_moveE)
_ZN42_INTERNAL_435d5d84_11_SortImpl_cu_ad724dc44cuda3std6ranges3__45__cpo9iter_moveE:
	.zero		1
	.type		_ZN42_INTERNAL_435d5d84_11_SortImpl_cu_ad724dc46thrust24THRUST_300001_SM_1030_NS6system6detail10sequential3seqE,@object
	.size		_ZN42_INTERNAL_435d5d84_11_SortImpl_cu_ad724dc46thrust24THRUST_300001_SM_1030_NS6system6detail10sequential3seqE,(_ZN42_INTERNAL_435d5d84_11_SortImpl_cu_ad724dc46thrust24THRUST_300001_SM_1030_NS12placeholders2_9E - _ZN42_INTERNAL_435d5d84_11_SortImpl_cu_ad724dc46thrust24THRUST_300001_SM_1030_NS6system6detail10sequential3seqE)
_ZN42_INTERNAL_435d5d84_11_SortImpl_cu_ad724dc46thrust24THRUST_300001_SM_1030_NS6system6detail10sequential3seqE:
	.zero		1
	.type		_ZN42_INTERNAL_435d5d84_11_SortImpl_cu_ad724dc46thrust24THRUST_300001_SM_1030_NS12placeholders2_9E,@object
	.size		_ZN42_INTERNAL_435d5d84_11_SortImpl_cu_ad724dc46thrust24THRUST_300001_SM_1030_NS12placeholders2_9E,(_ZN42_INTERNAL_435d5d84_11_SortImpl_cu_ad724dc44cuda3std3__419piecewise_constructE - _ZN42_INTERNAL_435d5d84_11_SortImpl_cu_ad724dc46thrust24THRUST_300001_SM_1030_NS12placeholders2_9E)
_ZN42_INTERNAL_435d5d84_11_SortImpl_cu_ad724dc46thrust24THRUST_300001_SM_1030_NS12placeholders2_9E:
	.zero		1
	.type		_ZN42_INTERNAL_435d5d84_11_SortImpl_cu_ad724dc44cuda3std3__419piecewise_constructE,@object
	.size		_ZN42_INTERNAL_435d5d84_11_SortImpl_cu_ad724dc44cuda3std3__419piecewise_constructE,(_ZN42_INTERNAL_435d5d84_11_SortImpl_cu_ad724dc44cuda3std6ranges3__45__cpo5cdataE - _ZN42_INTERNAL_435d5d84_11_SortImpl_cu_ad724dc44cuda3std3__419piecewise_constructE)
_ZN42_INTERNAL_435d5d84_11_SortImpl_cu_ad724dc44cuda3std3__419piecewise_constructE:
	.zero		1
	.type		_ZN42_INTERNAL_435d5d84_11_SortImpl_cu_ad724dc44cuda3std6ranges3__45__cpo5cdataE,@object
	.size		_ZN42_INTERNAL_435d5d84_11_SortImpl_cu_ad724dc44cuda3std6ranges3__45__cpo5cdataE,(_ZN42_INTERNAL_435d5d84_11_SortImpl_cu_ad724dc46thrust24THRUST_300001_SM_1030_NS12placeholders2_1E - _ZN42_INTERNAL_435d5d84_11_SortImpl_cu_ad724dc44cuda3std6ranges3__45__cpo5cdataE)
_ZN42_INTERNAL_435d5d84_11_SortImpl_cu_ad724dc44cuda3std6ranges3__45__cpo5cdataE:
	.zero		1
	.type		_ZN42_INTERNAL_435d5d84_11_SortImpl_cu_ad724dc46thrust24THRUST_300001_SM_1030_NS12placeholders2_1E,@object
	.size		_ZN42_INTERNAL_435d5d84_11_SortImpl_cu_ad724dc46thrust24THRUST_300001_SM_1030_NS12placeholders2_1E,(_ZN42_INTERNAL_435d5d84_11_SortImpl_cu_ad724dc44cuda3std3__45__cpo3endE - _ZN42_INTERNAL_435d5d84_11_SortImpl_cu_ad724dc46thrust24THRUST_300001_SM_1030_NS12placeholders2_1E)
_ZN42_INTERNAL_435d5d84_11_SortImpl_cu_ad724dc46thrust24THRUST_300001_SM_1030_NS12placeholders2_1E:
	.zero		1
	.type		_ZN42_INTERNAL_435d5d84_11_SortImpl_cu_ad724dc44cuda3std3__45__cpo3endE,@object
	.size		_ZN42_INTERNAL_435d5d84_11_SortImpl_cu_ad724dc44cuda3std3__45__cpo3endE,(_ZN42_INTERNAL_435d5d84_11_SortImpl_cu_ad724dc44cuda3std6ranges3__45__cpo3endE - _ZN42_INTERNAL_435d5d84_11_SortImpl_cu_ad724dc44cuda3std3__45__cpo3endE)
_ZN42_INTERNAL_435d5d84_11_SortImpl_cu_ad724dc44cuda3std3__45__cpo3endE:
	.zero		1
	.type		_ZN42_INTERNAL_435d5d84_11_SortImpl_cu_ad724dc44cuda3std6ranges3__45__cpo3endE,@object
	.size		_ZN42_INTERNAL_435d5d84_11_SortImpl_cu_ad724dc44cuda3std6ranges3__45__cpo3endE,(_ZN42_INTERNAL_435d5d84_11_SortImpl_cu_ad724dc46thrust24THRUST_300001_SM_1030_NS12placeholders2_5E - _ZN42_INTERNAL_435d5d84_11_SortImpl_cu_ad724dc44cuda3std6ranges3__45__cpo3endE)
_ZN42_INTERNAL_435d5d84_11_SortImpl_cu_ad724dc44cuda3std6ranges3__45__cpo3endE:
	.zero		1
	.type		_ZN42_INTERNAL_435d5d84_11_SortImpl_cu_ad724dc46thrust24THRUST_300001_SM_1030_NS12placeholders2_5E,@object
	.size		_ZN42_INTERNAL_435d5d84_11_SortImpl_cu_ad724dc46thrust24THRUST_300001_SM_1030_NS12placeholders2_5E,(_ZN42_INTERNAL_435d5d84_11_SortImpl_cu_ad724dc44cuda3std3__45__cpo4rendE - _ZN42_INTERNAL_435d5d84_11_SortImpl_cu_ad724dc46thrust24THRUST_300001_SM_1030_NS12placeholders2_5E)
_ZN42_INTERNAL_435d5d84_11_SortImpl_cu_ad724dc46thrust24THRUST_300001_SM_1030_NS12placeholders2_5E:
	.zero		1
	.type		_ZN42_INTERNAL_435d5d84_11_SortImpl_cu_ad724dc44cuda3std3__45__cpo4rendE,@object
	.size		_ZN42_INTERNAL_435d5d84_11_SortImpl_cu_ad724dc44cuda3std3__45__cpo4rendE,(_ZN42_INTERNAL_435d5d84_11_SortImpl_cu_ad724dc44cuda3std6ranges3__45__cpo9iter_swapE - _ZN42_INTERNAL_435d5d84_11_SortImpl_cu_ad724dc44cuda3std3__45__cpo4rendE)
_ZN42_INTERNAL_435d5d84_11_SortImpl_cu_ad724dc44cuda3std3__45__cpo4rendE:
	.zero		1
	.type		_ZN42_INTERNAL_435d5d84_11_SortImpl_cu_ad724dc44cuda3std6ranges3__45__cpo9iter_swapE,@object
	.size		_ZN42_INTERNAL_435d5d84_11_SortImpl_cu_ad724dc44cuda3std6ranges3__45__cpo9iter_swapE,(_ZN42_INTERNAL_435d5d84_11_SortImpl_cu_ad724dc44cuda3std3__48unexpectE - _ZN42_INTERNAL_435d5d84_11_SortImpl_cu_ad724dc44cuda3std6ranges3__45__cpo9iter_swapE)
_ZN42_INTERNAL_435d5d84_11_SortImpl_cu_ad724dc44cuda3std6ranges3__45__cpo9iter_swapE:
	.zero		1
	.type		_ZN42_INTERNAL_435d5d84_11_SortImpl_cu_ad724dc44cuda3std3__48unexpectE,@object
	.size		_ZN42_INTERNAL_435d5d84_11_SortImpl_cu_ad724dc44cuda3std3__48unexpectE,(_ZN42_INTERNAL_435d5d84_11_SortImpl_cu_ad724dc46thrust24THRUST_300001_SM_1030_NS8cuda_cub3parE - _ZN42_INTERNAL_435d5d84_11_SortImpl_cu_ad724dc44cuda3std3__48unexpectE)
_ZN42_INTERNAL_435d5d84_11_SortImpl_cu_ad724dc44cuda3std3__48unexpectE:
	.zero		1
	.type		_ZN42_INTERNAL_435d5d84_11_SortImpl_cu_ad724dc46thrust24THRUST_300001_SM_1030_NS8cuda_cub3parE,@object
	.size		_ZN42_INTERNAL_435d5d84_11_SortImpl_cu_ad724dc46thrust24THRUST_300001_SM_1030_NS8cuda_cub3parE,(.L_29 - _ZN42_INTERNAL_435d5d84_11_SortImpl_cu_ad724dc46thrust24THRUST_300001_SM_1030_NS8cuda_cub3parE)
_ZN42_INTERNAL_435d5d84_11_SortImpl_cu_ad724dc46thrust24THRUST_300001_SM_1030_NS8cuda_cub3parE:
	.zero		1
.L_29:


//--------------------- .nv.constant0._ZN3cub18CUB_300001_SM_10306detail11EmptyKernelIvEEvv --------------------------
	.section	.nv.constant0._ZN3cub18CUB_300001_SM_10306detail11EmptyKernelIvEEvv,"a",@progbits
	.sectionflags	@""
	.align	4
.nv.constant0._ZN3cub18CUB_300001_SM_10306detail11EmptyKernelIvEEvv:
	.zero		896


//--------------------- SYMBOLS --------------------------

	.type		.nv.reservedSmem.offset0,@object
	.size		.nv.reservedSmem.offset0,0x4
